//
// Generated by NVIDIA NVVM Compiler
//
// Compiler Build ID: CL-36424714
// Cuda compilation tools, release 13.0, V13.0.88
// Based on NVVM 20.0.0
//

.version 9.0
.target sm_100
.address_size 64

	// .globl	_Z8smoothenPiS_S_iiii

.visible .entry _Z8smoothenPiS_S_iiii(
	.param .u64 .ptr .align 1 _Z8smoothenPiS_S_iiii_param_0,
	.param .u64 .ptr .align 1 _Z8smoothenPiS_S_iiii_param_1,
	.param .u64 .ptr .align 1 _Z8smoothenPiS_S_iiii_param_2,
	.param .u32 _Z8smoothenPiS_S_iiii_param_3,
	.param .u32 _Z8smoothenPiS_S_iiii_param_4,
	.param .u32 _Z8smoothenPiS_S_iiii_param_5,
	.param .u32 _Z8smoothenPiS_S_iiii_param_6
)
{
	.reg .pred 	%p<13>;
	.reg .b32 	%r<185>;
	.reg .b64 	%rd<60>;

	ld.param.u64 	%rd4, [_Z8smoothenPiS_S_iiii_param_0];
	ld.param.u64 	%rd5, [_Z8smoothenPiS_S_iiii_param_2];
	ld.param.u32 	%r38, [_Z8smoothenPiS_S_iiii_param_3];
	ld.param.u32 	%r39, [_Z8smoothenPiS_S_iiii_param_4];
	ld.param.u32 	%r40, [_Z8smoothenPiS_S_iiii_param_5];
	ld.param.u32 	%r41, [_Z8smoothenPiS_S_iiii_param_6];
	cvta.to.global.u64 	%rd1, %rd4;
	cvta.to.global.u64 	%rd2, %rd5;
	mov.u32 	%r42, %ctaid.x;
	mov.u32 	%r43, %ntid.x;
	mov.u32 	%r44, %tid.x;
	mad.lo.s32 	%r1, %r42, %r43, %r44;
	mov.u32 	%r45, %ctaid.y;
	mov.u32 	%r46, %ntid.y;
	mov.u32 	%r47, %tid.y;
	mad.lo.s32 	%r2, %r45, %r46, %r47;
	shr.u32 	%r48, %r40, 31;
	add.s32 	%r49, %r40, %r48;
	shr.s32 	%r3, %r49, 1;
	bar.sync 	0;
	setp.ge.s32 	%p1, %r2, %r39;
	setp.ge.s32 	%p2, %r1, %r38;
	or.pred  	%p3, %p2, %p1;
	@%p3 bra 	$L__BB0_16;
	setp.lt.s32 	%p4, %r40, 1;
	mov.b32 	%r178, 0;
	@%p4 bra 	$L__BB0_15;
	add.s32 	%r4, %r1, 3;
	add.s32 	%r5, %r38, -1;
	add.s32 	%r6, %r39, -1;
	and.b32  	%r7, %r40, 7;
	and.b32  	%r8, %r40, 3;
	and.b32  	%r9, %r40, 2147483640;
	and.b32  	%r10, %r40, 1;
	mov.b32 	%r178, 0;
	mov.u32 	%r179, %r40;
	bra.uni 	$L__BB0_12;
$L__BB0_3:
	setp.eq.s32 	%p7, %r7, 0;
	@%p7 bra 	$L__BB0_11;
	add.s32 	%r116, %r7, -1;
	setp.lt.u32 	%p8, %r116, 3;
	@%p8 bra 	$L__BB0_6;
	sub.s32 	%r117, %r3, %r182;
	mad.lo.s32 	%r118, %r117, 3, %r4;
	min.s32 	%r119, %r118, %r5;
	max.s32 	%r120, %r119, 0;
	cvt.s64.s32 	%rd27, %r29;
	cvt.s64.s32 	%rd28, %r182;
	add.s64 	%rd29, %rd28, %rd27;
	shl.b64 	%rd30, %rd29, 2;
	add.s64 	%rd31, %rd2, %rd30;
	ld.global.u32 	%r121, [%rd31+-4];
	add.s32 	%r122, %r120, %r30;
	mul.wide.s32 	%rd32, %r122, 4;
	add.s64 	%rd33, %rd1, %rd32;
	ld.global.u32 	%r123, [%rd33];
	mad.lo.s32 	%r124, %r123, %r121, %r178;
	add.s32 	%r125, %r118, 3;
	min.s32 	%r126, %r125, %r5;
	max.s32 	%r127, %r126, 0;
	ld.global.u32 	%r128, [%rd31+-8];
	add.s32 	%r129, %r127, %r30;
	mul.wide.s32 	%rd34, %r129, 4;
	add.s64 	%rd35, %rd1, %rd34;
	ld.global.u32 	%r130, [%rd35];
	mad.lo.s32 	%r131, %r130, %r128, %r124;
	add.s32 	%r132, %r118, 6;
	min.s32 	%r133, %r132, %r5;
	max.s32 	%r134, %r133, 0;
	ld.global.u32 	%r135, [%rd31+-12];
	add.s32 	%r136, %r134, %r30;
	mul.wide.s32 	%rd36, %r136, 4;
	add.s64 	%rd37, %rd1, %rd36;
	ld.global.u32 	%r137, [%rd37];
	mad.lo.s32 	%r138, %r137, %r135, %r131;
	add.s32 	%r182, %r182, -4;
	add.s32 	%r139, %r118, 9;
	min.s32 	%r140, %r139, %r5;
	max.s32 	%r141, %r140, 0;
	ld.global.u32 	%r142, [%rd31+-16];
	add.s32 	%r143, %r141, %r30;
	mul.wide.s32 	%rd38, %r143, 4;
	add.s64 	%rd39, %rd1, %rd38;
	ld.global.u32 	%r144, [%rd39];
	mad.lo.s32 	%r178, %r144, %r142, %r138;
$L__BB0_6:
	setp.eq.s32 	%p9, %r8, 0;
	@%p9 bra 	$L__BB0_11;
	setp.eq.s32 	%p10, %r8, 1;
	@%p10 bra 	$L__BB0_9;
	sub.s32 	%r146, %r3, %r182;
	mad.lo.s32 	%r147, %r146, 3, %r4;
	min.s32 	%r148, %r147, %r5;
	max.s32 	%r149, %r148, 0;
	cvt.s64.s32 	%rd40, %r29;
	cvt.s64.s32 	%rd41, %r182;
	add.s64 	%rd42, %rd41, %rd40;
	shl.b64 	%rd43, %rd42, 2;
	add.s64 	%rd44, %rd2, %rd43;
	ld.global.u32 	%r150, [%rd44+-4];
	add.s32 	%r151, %r149, %r30;
	mul.wide.s32 	%rd45, %r151, 4;
	add.s64 	%rd46, %rd1, %rd45;
	ld.global.u32 	%r152, [%rd46];
	mad.lo.s32 	%r153, %r152, %r150, %r178;
	add.s32 	%r182, %r182, -2;
	add.s32 	%r154, %r147, 3;
	min.s32 	%r155, %r154, %r5;
	max.s32 	%r156, %r155, 0;
	ld.global.u32 	%r157, [%rd44+-8];
	add.s32 	%r158, %r156, %r30;
	mul.wide.s32 	%rd47, %r158, 4;
	add.s64 	%rd48, %rd1, %rd47;
	ld.global.u32 	%r159, [%rd48];
	mad.lo.s32 	%r178, %r159, %r157, %r153;
$L__BB0_9:
	setp.eq.s32 	%p11, %r10, 0;
	@%p11 bra 	$L__BB0_11;
	sub.s32 	%r160, %r3, %r182;
	mad.lo.s32 	%r161, %r160, 3, %r4;
	min.s32 	%r162, %r161, %r5;
	max.s32 	%r163, %r162, 0;
	cvt.s64.s32 	%rd49, %r29;
	cvt.s64.s32 	%rd50, %r182;
	add.s64 	%rd51, %rd50, %rd49;
	shl.b64 	%rd52, %rd51, 2;
	add.s64 	%rd53, %rd2, %rd52;
	ld.global.u32 	%r164, [%rd53+-4];
	add.s32 	%r165, %r163, %r30;
	mul.wide.s32 	%rd54, %r165, 4;
	add.s64 	%rd55, %rd1, %rd54;
	ld.global.u32 	%r166, [%rd55];
	mad.lo.s32 	%r178, %r166, %r164, %r178;
$L__BB0_11:
	setp.lt.u32 	%p12, %r26, 2;
	@%p12 bra 	$L__BB0_15;
$L__BB0_12:
	mov.u32 	%r26, %r179;
	setp.lt.u32 	%p5, %r40, 8;
	add.s32 	%r179, %r26, -1;
	add.s32 	%r53, %r3, %r2;
	sub.s32 	%r54, %r53, %r26;
	add.s32 	%r55, %r54, 1;
	min.s32 	%r56, %r55, %r6;
	max.s32 	%r57, %r56, 0;
	mul.lo.s32 	%r29, %r179, %r40;
	mul.lo.s32 	%r30, %r57, %r38;
	mov.u32 	%r182, %r40;
	@%p5 bra 	$L__BB0_3;
	mov.b32 	%r183, 0;
	cvt.s64.s32 	%rd6, %r29;
	mov.u32 	%r182, %r40;
$L__BB0_14:
	.pragma "nounroll";
	sub.s32 	%r59, %r3, %r182;
	mad.lo.s32 	%r60, %r59, 3, %r4;
	min.s32 	%r61, %r60, %r5;
	max.s32 	%r62, %r61, 0;
	cvt.s64.s32 	%rd7, %r182;
	add.s64 	%rd8, %rd7, %rd6;
	shl.b64 	%rd9, %rd8, 2;
	add.s64 	%rd10, %rd2, %rd9;
	ld.global.u32 	%r63, [%rd10+-4];
	add.s32 	%r64, %r62, %r30;
	mul.wide.s32 	%rd11, %r64, 4;
	add.s64 	%rd12, %rd1, %rd11;
	ld.global.u32 	%r65, [%rd12];
	mad.lo.s32 	%r66, %r65, %r63, %r178;
	add.s32 	%r67, %r60, 3;
	min.s32 	%r68, %r67, %r5;
	max.s32 	%r69, %r68, 0;
	ld.global.u32 	%r70, [%rd10+-8];
	add.s32 	%r71, %r69, %r30;
	mul.wide.s32 	%rd13, %r71, 4;
	add.s64 	%rd14, %rd1, %rd13;
	ld.global.u32 	%r72, [%rd14];
	mad.lo.s32 	%r73, %r72, %r70, %r66;
	add.s32 	%r74, %r60, 6;
	min.s32 	%r75, %r74, %r5;
	max.s32 	%r76, %r75, 0;
	ld.global.u32 	%r77, [%rd10+-12];
	add.s32 	%r78, %r76, %r30;
	mul.wide.s32 	%rd15, %r78, 4;
	add.s64 	%rd16, %rd1, %rd15;
	ld.global.u32 	%r79, [%rd16];
	mad.lo.s32 	%r80, %r79, %r77, %r73;
	add.s32 	%r81, %r60, 9;
	min.s32 	%r82, %r81, %r5;
	max.s32 	%r83, %r82, 0;
	ld.global.u32 	%r84, [%rd10+-16];
	add.s32 	%r85, %r83, %r30;
	mul.wide.s32 	%rd17, %r85, 4;
	add.s64 	%rd18, %rd1, %rd17;
	ld.global.u32 	%r86, [%rd18];
	mad.lo.s32 	%r87, %r86, %r84, %r80;
	add.s32 	%r88, %r60, 12;
	min.s32 	%r89, %r88, %r5;
	max.s32 	%r90, %r89, 0;
	ld.global.u32 	%r91, [%rd10+-20];
	add.s32 	%r92, %r90, %r30;
	mul.wide.s32 	%rd19, %r92, 4;
	add.s64 	%rd20, %rd1, %rd19;
	ld.global.u32 	%r93, [%rd20];
	mad.lo.s32 	%r94, %r93, %r91, %r87;
	add.s32 	%r95, %r60, 15;
	min.s32 	%r96, %r95, %r5;
	max.s32 	%r97, %r96, 0;
	ld.global.u32 	%r98, [%rd10+-24];
	add.s32 	%r99, %r97, %r30;
	mul.wide.s32 	%rd21, %r99, 4;
	add.s64 	%rd22, %rd1, %rd21;
	ld.global.u32 	%r100, [%rd22];
	mad.lo.s32 	%r101, %r100, %r98, %r94;
	add.s32 	%r102, %r60, 18;
	min.s32 	%r103, %r102, %r5;
	max.s32 	%r104, %r103, 0;
	ld.global.u32 	%r105, [%rd10+-28];
	add.s32 	%r106, %r104, %r30;
	mul.wide.s32 	%rd23, %r106, 4;
	add.s64 	%rd24, %rd1, %rd23;
	ld.global.u32 	%r107, [%rd24];
	mad.lo.s32 	%r108, %r107, %r105, %r101;
	add.s32 	%r182, %r182, -8;
	add.s32 	%r109, %r60, 21;
	min.s32 	%r110, %r109, %r5;
	max.s32 	%r111, %r110, 0;
	ld.global.u32 	%r112, [%rd10+-32];
	add.s32 	%r113, %r111, %r30;
	mul.wide.s32 	%rd25, %r113, 4;
	add.s64 	%rd26, %rd1, %rd25;
	ld.global.u32 	%r114, [%rd26];
	mad.lo.s32 	%r178, %r114, %r112, %r108;
	add.s32 	%r183, %r183, 8;
	setp.eq.s32 	%p6, %r183, %r9;
	@%p6 bra 	$L__BB0_3;
	bra.uni 	$L__BB0_14;
$L__BB0_15:
	ld.param.u64 	%rd59, [_Z8smoothenPiS_S_iiii_param_1];
	div.s32 	%r167, %r178, %r41;
	mad.lo.s32 	%r168, %r38, %r2, %r1;
	cvta.to.global.u64 	%rd56, %rd59;
	mul.wide.s32 	%rd57, %r168, 4;
	add.s64 	%rd58, %rd56, %rd57;
	st.global.u32 	[%rd58], %r167;
$L__BB0_16:
	ret;

}


// ===== COMPILED SASS (sm_100) =====

	.target	sm_100

	.elftype	@"ET_EXEC"


//--------------------- .note.nv.tkinfo           --------------------------
	.section	.note.nv.tkinfo,"",@"SHT_NOTE"
	.sectionflags	@"SHF_NOTE_NV_TKINFO"
	.tkinfo
        /*0018*/ 	.word	0x00000002
        /*0030*/ 	.string	""
        /*0030*/ 	.string	"ptxas"
        /*0030*/ 	.string	"Cuda compilation tools, release 13.0, V13.0.88"
        /*0030*/ 	.string	"Build cuda_13.0.r13.0/compiler.36424714_0"
        /*0030*/ 	.string	"-arch sm_100 -m 64 "



//--------------------- .note.nv.cuinfo           --------------------------
	.section	.note.nv.cuinfo,"",@"SHT_NOTE"
	.sectionflags	@"SHF_NOTE_NV_CUINFO"
        /*0018*/ 	.short	0x0002
        /*001a*/ 	.short	0x0064
        /*001c*/ 	.short	0x0082
	.zero		2


//--------------------- .nv.info                  --------------------------
	.section	.nv.info,"",@"SHT_CUDA_INFO"
	.align	4


	//----- nvinfo : EIATTR_REGCOUNT
	.align		4
        /*0000*/ 	.byte	0x04, 0x2f
        /*0002*/ 	.short	(.L_1 - .L_0)
	.align		4
.L_0:
        /*0004*/ 	.word	index@(_Z8smoothenPiS_S_iiii)
        /*0008*/ 	.word	0x00000020


	//----- nvinfo : EIATTR_FRAME_SIZE
	.align		4
.L_1:
        /*000c*/ 	.byte	0x04, 0x11
        /*000e*/ 	.short	(.L_3 - .L_2)
	.align		4
.L_2:
        /*0010*/ 	.word	index@(_Z8smoothenPiS_S_iiii)
        /*0014*/ 	.word	0x00000000


	//----- nvinfo : EIATTR_MIN_STACK_SIZE
	.align		4
.L_3:
        /*0018*/ 	.byte	0x04, 0x12
        /*001a*/ 	.short	(.L_5 - .L_4)
	.align		4
.L_4:
        /*001c*/ 	.word	index@(_Z8smoothenPiS_S_iiii)
        /*0020*/ 	.word	0x00000000
.L_5:


//--------------------- .nv.compat                --------------------------
	.section	.nv.compat,"",@"SHT_CUDA_COMPAT_INFO"
	.align	4
        /*0000*/ 	.byte	0x02, 0x09, 0x00, 0x00, 0x02, 0x02, 0x01, 0x00, 0x02, 0x05, 0x05, 0x00, 0x03, 0x07, 0x01, 0x01
        /*0010*/ 	.byte	0x02, 0x03, 0x00, 0x00, 0x02, 0x06, 0x01, 0x00, 0x04, 0x0b, 0x08, 0x00, 0x09, 0x00, 0x00, 0x00
        /*0020*/ 	.byte	0x00, 0x00, 0x00, 0x00


//--------------------- .nv.info._Z8smoothenPiS_S_iiii --------------------------
	.section	.nv.info._Z8smoothenPiS_S_iiii,"",@"SHT_CUDA_INFO"
	.sectionflags	@""
	.align	4


	//----- nvinfo : EIATTR_CUDA_API_VERSION
	.align		4
        /*0000*/ 	.byte	0x04, 0x37
        /*0002*/ 	.short	(.L_7 - .L_6)
.L_6:
        /*0004*/ 	.word	0x00000082


	//----- nvinfo : EIATTR_KPARAM_INFO
	.align		4
.L_7:
        /*0008*/ 	.byte	0x04, 0x17
        /*000a*/ 	.short	(.L_9 - .L_8)
.L_8:
        /*000c*/ 	.word	0x00000000
        /*0010*/ 	.short	0x0006
        /*0012*/ 	.short	0x0024
        /*0014*/ 	.byte	0x00, 0xf0, 0x11, 0x00


	//----- nvinfo : EIATTR_KPARAM_INFO
	.align		4
.L_9:
        /*0018*/ 	.byte	0x04, 0x17
        /*001a*/ 	.short	(.L_11 - .L_10)
.L_10:
        /*001c*/ 	.word	0x00000000
        /*0020*/ 	.short	0x0005
        /*0022*/ 	.short	0x0020
        /*0024*/ 	.byte	0x00, 0xf0, 0x11, 0x00


	//----- nvinfo : EIATTR_KPARAM_INFO
	.align		4
.L_11:
        /*0028*/ 	.byte	0x04, 0x17
        /*002a*/ 	.short	(.L_13 - .L_12)
.L_12:
        /*002c*/ 	.word	0x00000000
        /*0030*/ 	.short	0x0004
        /*0032*/ 	.short	0x001c
        /*0034*/ 	.byte	0x00, 0xf0, 0x11, 0x00


	//----- nvinfo : EIATTR_KPARAM_INFO
	.align		4
.L_13:
        /*0038*/ 	.byte	0x04, 0x17
        /*003a*/ 	.short	(.L_15 - .L_14)
.L_14:
        /*003c*/ 	.word	0x00000000
        /*0040*/ 	.short	0x0003
        /*0042*/ 	.short	0x0018
        /*0044*/ 	.byte	0x00, 0xf0, 0x11, 0x00


	//----- nvinfo : EIATTR_KPARAM_INFO
	.align		4
.L_15:
        /*0048*/ 	.byte	0x04, 0x17
        /*004a*/ 	.short	(.L_17 - .L_16)
.L_16:
        /*004c*/ 	.word	0x00000000
        /*0050*/ 	.short	0x0002
        /*0052*/ 	.short	0x0010
        /*0054*/ 	.byte	0x00, 0xf5, 0x21, 0x00


	//----- nvinfo : EIATTR_KPARAM_INFO
	.align		4
.L_17:
        /*0058*/ 	.byte	0x04, 0x17
        /*005a*/ 	.short	(.L_19 - .L_18)
.L_18:
        /*005c*/ 	.word	0x00000000
        /*0060*/ 	.short	0x0001
        /*0062*/ 	.short	0x0008
        /*0064*/ 	.byte	0x00, 0xf5, 0x21, 0x00


	//----- nvinfo : EIATTR_KPARAM_INFO
	.align		4
.L_19:
        /*0068*/ 	.byte	0x04, 0x17
        /*006a*/ 	.short	(.L_21 - .L_20)
.L_20:
        /*006c*/ 	.word	0x00000000
        /*0070*/ 	.short	0x0000
        /*0072*/ 	.short	0x0000
        /*0074*/ 	.byte	0x00, 0xf5, 0x21, 0x00


	//----- nvinfo : EIATTR_SPARSE_MMA_MASK
	.align		4
.L_21:
        /*0078*/ 	.byte	0x03, 0x50
        /*007a*/ 	.short	0x0000


	//----- nvinfo : EIATTR_MAXREG_COUNT
	.align		4
        /*007c*/ 	.byte	0x03, 0x1b
        /*007e*/ 	.short	0x00ff


	//----- nvinfo : EIATTR_NUM_BARRIERS
	.align		4
        /*0080*/ 	.byte	0x02, 0x4c
        /*0082*/ 	.byte	0x01
	.zero		1


	//----- nvinfo : EIATTR_MERCURY_ISA_VERSION
	.align		4
        /*0084*/ 	.byte	0x03, 0x5f
        /*0086*/ 	.short	0x0101


	//----- nvinfo : EIATTR_VRC_CTA_INIT_COUNT
	.align		4
        /*0088*/ 	.byte	0x02, 0x4a
	.zero		1
	.zero		1


	//----- nvinfo : EIATTR_EXIT_INSTR_OFFSETS
	.align		4
        /*008c*/ 	.byte	0x04, 0x1c
        /*008e*/ 	.short	(.L_23 - .L_22)


	//   ....[0]....
.L_22:
        /*0090*/ 	.word	0x000000d0


	//   ....[1]....
        /*0094*/ 	.word	0x00000dd0


	//----- nvinfo : EIATTR_CBANK_PARAM_SIZE
	.align		4
.L_23:
        /*0098*/ 	.byte	0x03, 0x19
        /*009a*/ 	.short	0x0028


	//----- nvinfo : EIATTR_PARAM_CBANK
	.align		4
        /*009c*/ 	.byte	0x04, 0x0a
        /*009e*/ 	.short	(.L_25 - .L_24)
	.align		4
.L_24:
        /*00a0*/ 	.word	index@(.nv.constant0._Z8smoothenPiS_S_iiii)
        /*00a4*/ 	.short	0x0380
        /*00a6*/ 	.short	0x0028


	//----- nvinfo : EIATTR_SW_WAR
	.align		4
.L_25:
        /*00a8*/ 	.byte	0x04, 0x36
        /*00aa*/ 	.short	(.L_27 - .L_26)
.L_26:
        /*00ac*/ 	.word	0x00000008
.L_27:


//--------------------- .nv.callgraph             --------------------------
	.section	.nv.callgraph,"",@"SHT_CUDA_CALLGRAPH"
	.align	4
	.sectionentsize	8
	.align		4
        /*0000*/ 	.word	0x00000000
	.align		4
        /*0004*/ 	.word	0xffffffff
	.align		4
        /*0008*/ 	.word	0x00000000
	.align		4
        /*000c*/ 	.word	0xfffffffe
	.align		4
        /*0010*/ 	.word	0x00000000
	.align		4
        /*0014*/ 	.word	0xfffffffd
	.align		4
        /*0018*/ 	.word	0x00000000
	.align		4
        /*001c*/ 	.word	0xfffffffc


//--------------------- .text._Z8smoothenPiS_S_iiii --------------------------
	.section	.text._Z8smoothenPiS_S_iiii,"ax",@progbits
	.align	128
        .global         _Z8smoothenPiS_S_iiii
        .type           _Z8smoothenPiS_S_iiii,@function
        .size           _Z8smoothenPiS_S_iiii,(.L_x_8 - _Z8smoothenPiS_S_iiii)
        .other          _Z8smoothenPiS_S_iiii,@"STO_CUDA_ENTRY STV_DEFAULT"
_Z8smoothenPiS_S_iiii:
.text._Z8smoothenPiS_S_iiii:
[----:B------:R-:W-:Y:S01]  /*0000*/  LDC R1, c[0x0][0x37c] ;  /* 0x0000df00ff017b82 */ /* 0x000fe20000000800 */
[----:B------:R-:W0:Y:S07]  /*0010*/  S2R R3, SR_TID.Y ;  /* 0x0000000000037919 */ /* 0x000e2e0000002200 */
[----:B------:R-:W1:Y:S01]  /*0020*/  LDC R13, c[0x0][0x360] ;  /* 0x0000d800ff0d7b82 */ /* 0x000e620000000800 */
[----:B------:R-:W1:Y:S07]  /*0030*/  S2R R2, SR_TID.X ;  /* 0x0000000000027919 */ /* 0x000e6e0000002100 */
[----:B------:R-:W-:Y:S08]  /*0040*/  BAR.SYNC.DEFER_BLOCKING 0x0 ;  /* 0x0000000000007b1d */ /* 0x000ff00000010000 */
[----:B------:R-:W0:Y:S08]  /*0050*/  S2UR UR5, SR_CTAID.Y ;  /* 0x00000000000579c3 */ /* 0x000e300000002600 */
[----:B------:R-:W0:Y:S08]  /*0060*/  LDC R0, c[0x0][0x364] ;  /* 0x0000d900ff007b82 */ /* 0x000e300000000800 */
[----:B------:R-:W1:Y:S08]  /*0070*/  S2UR UR4, SR_CTAID.X ;  /* 0x00000000000479c3 */ /* 0x000e700000002500 */
[----:B------:R-:W2:Y:S01]  /*0080*/  LDC.64 R4, c[0x0][0x398] ;  /* 0x0000e600ff047b82 */ /* 0x000ea20000000a00 */
[----:B0-----:R-:W-:-:S02]  /*0090*/  IMAD R0, R0, UR5, R3 ;  /* 0x0000000500007c24 */ /* 0x001fc4000f8e0203 */
[----:B-1----:R-:W-:-:S03]  /*00a0*/  IMAD R13, R13, UR4, R2 ;  /* 0x000000040d0d7c24 */ /* 0x002fc6000f8e0202 */
[----:B--2---:R-:W-:-:S04]  /*00b0*/  ISETP.GE.AND P0, PT, R0, R5, PT ;  /* 0x000000050000720c */ /* 0x004fc80003f06270 */
[----:B------:R-:W-:-:S13]  /*00c0*/  ISETP.GE.OR P0, PT, R13, R4, P0 ;  /* 0x000000040d00720c */ /* 0x000fda0000706670 */
[----:B------:R-:W-:Y:S05]  /*00d0*/  @P0 EXIT ;  /* 0x000000000000094d */ /* 0x000fea0003800000 */
[----:B------:R-:W0:Y:S01]  /*00e0*/  LDCU UR5, c[0x0][0x3a0] ;  /* 0x00007400ff0577ac */ /* 0x000e220008000800 */
[----:B------:R-:W-:Y:S01]  /*00f0*/  HFMA2 R22, -RZ, RZ, 0, 0 ;  /* 0x00000000ff167431 */ /* 0x000fe200000001ff */
[----:B------:R-:W1:Y:S01]  /*0100*/  LDCU.64 UR10, c[0x0][0x358] ;  /* 0x00006b00ff0a77ac */ /* 0x000e620008000a00 */
[----:B0-----:R-:W-:-:S09]  /*0110*/  UISETP.GE.AND UP0, UPT, UR5, 0x1, UPT ;  /* 0x000000010500788c */ /* 0x001fd2000bf06270 */
[----:B-1----:R-:W-:Y:S05]  /*0120*/  BRA.U !UP0, `(.L_x_0) ;  /* 0x0000000908b47547 */ /* 0x002fea000b800000 */
[----:B------:R-:W0:Y:S01]  /*0130*/  LDCU UR9, c[0x0][0x3a0] ;  /* 0x00007400ff0977ac */ /* 0x000e220008000800 */
[----:B------:R-:W-:Y:S01]  /*0140*/  VIADD R12, R4, 0xffffffff ;  /* 0xffffffff040c7836 */ /* 0x000fe20000000000 */
[----:B------:R-:W-:Y:S01]  /*0150*/  IADD3 R14, PT, PT, R5, -0x1, RZ ;  /* 0xffffffff050e7810 */ /* 0x000fe20007ffe0ff */
[----:B------:R-:W-:Y:S01]  /*0160*/  VIADD R15, R13, 0x3 ;  /* 0x000000030d0f7836 */ /* 0x000fe20000000000 */
[----:B------:R-:W-:Y:S01]  /*0170*/  ULEA.HI UR4, UR5, UR5, URZ, 0x1 ;  /* 0x0000000505047291 */ /* 0x000fe2000f8f08ff */
[----:B------:R-:W-:Y:S01]  /*0180*/  MOV R22, RZ ;  /* 0x000000ff00167202 */ /* 0x000fe20000000f00 */
[----:B------:R-:W-:Y:S02]  /*0190*/  ULOP3.LUT UR7, UR5, 0x7, URZ, 0xc0, !UPT ;  /* 0x0000000705077892 */ /* 0x000fe4000f8ec0ff */
[----:B------:R-:W-:Y:S02]  /*01a0*/  ULOP3.LUT UR8, UR5, 0x3, URZ, 0xc0, !UPT ;  /* 0x0000000305087892 */ /* 0x000fe4000f8ec0ff */
[----:B------:R-:W-:-:S02]  /*01b0*/  ULOP3.LUT UR5, UR5, 0x7ffffff8, URZ, 0xc0, !UPT ;  /* 0x7ffffff805057892 */ /* 0x000fc4000f8ec0ff */
[----:B------:R-:W-:Y:S01]  /*01c0*/  USHF.R.S32.HI UR6, URZ, 0x1, UR4 ;  /* 0x00000001ff067899 */ /* 0x000fe20008011404 */
[----:B0-----:R-:W-:-:S11]  /*01d0*/  IMAD.U32 R17, RZ, RZ, UR9 ;  /* 0x00000009ff117e24 */ /* 0x001fd6000f8e00ff */
.L_x_6:
[----:B------:R-:W0:Y:S01]  /*01e0*/  LDCU UR9, c[0x0][0x3a0] ;  /* 0x00007400ff0977ac */ /* 0x000e220008000800 */
[C---:B------:R-:W-:Y:S02]  /*01f0*/  IADD3 R16, PT, PT, R17.reuse, -0x1, RZ ;  /* 0xffffffff11107810 */ /* 0x040fe40007ffe0ff */
[----:B------:R-:W-:Y:S01]  /*0200*/  IADD3 R3, PT, PT, -R17, UR6, R0 ;  /* 0x0000000611037c10 */ /* 0x000fe2000fffe100 */
[----:B------:R-:W1:Y:S03]  /*0210*/  LDCU UR4, c[0x0][0x3a0] ;  /* 0x00007400ff0477ac */ /* 0x000e660008000800 */
[----:B------:R-:W-:Y:S01]  /*0220*/  VIADDMNMX.RELU R18, R3, 0x1, R14, PT ;  /* 0x0000000103127846 */ /* 0x000fe2000380110e */
[----:B------:R-:W-:Y:S02]  /*0230*/  UISETP.NE.AND UP0, UPT, UR7, URZ, UPT ;  /* 0x000000ff0700728c */ /* 0x000fe4000bf05270 */
[----:B0-----:R-:W-:-:S02]  /*0240*/  UISETP.GE.U32.AND UP1, UPT, UR9, 0x8, UPT ;  /* 0x000000080900788c */ /* 0x001fc4000bf26070 */
[----:B------:R-:W-:Y:S02]  /*0250*/  IMAD R19, R16, UR9, RZ ;  /* 0x0000000910137c24 */ /* 0x000fe4000f8e02ff */
[----:B-1----:R-:W-:-:S05]  /*0260*/  IMAD.U32 R20, RZ, RZ, UR4 ;  /* 0x00000004ff147e24 */ /* 0x002fca000f8e00ff */
[----:B------:R-:W-:Y:S05]  /*0270*/  BRA.U !UP1, `(.L_x_1) ;  /* 0x0000000509007547 */ /* 0x000fea000b800000 */
[----:B------:R-:W-:Y:S01]  /*0280*/  SHF.R.S32.HI R21, RZ, 0x1f, R19 ;  /* 0x0000001fff157819 */ /* 0x000fe20000011413 */
[----:B------:R-:W0:Y:S01]  /*0290*/  LDCU UR12, c[0x0][0x398] ;  /* 0x00007300ff0c77ac */ /* 0x000e220008000800 */
[----:B------:R-:W-:Y:S01]  /*02a0*/  MOV R20, UR4 ;  /* 0x0000000400147c02 */ /* 0x000fe20008000f00 */
[----:B------:R-:W-:-:S06]  /*02b0*/  UMOV UR4, URZ ;  /* 0x000000ff00047c82 */ /* 0x000fcc0008000000 */
.L_x_2:
[----:B------:R-:W1:Y:S01]  /*02c0*/  LDC.64 R4, c[0x0][0x390] ;  /* 0x0000e400ff047b82 */ /* 0x000e620000000a00 */
[----:B------:R-:W-:Y:S02]  /*02d0*/  IADD3 R6, PT, PT, -R20, UR6, RZ ;  /* 0x0000000614067c10 */ /* 0x000fe4000fffe1ff */
[----:B------:R-:W-:-:S03]  /*02e0*/  IADD3 R8, P0, PT, R19, R20, RZ ;  /* 0x0000001413087210 */ /* 0x000fc60007f1e0ff */
[----:B------:R-:W-:Y:S01]  /*02f0*/  IMAD R25, R6, 0x3, R15 ;  /* 0x0000000306197824 */ /* 0x000fe200078e020f */
[----:B------:R-:W-:Y:S01]  /*0300*/  LEA.HI.X.SX32 R10, R20, R21, 0x1, P0 ;  /* 0x00000015140a7211 */ /* 0x000fe200000f0eff */
[----:B------:R-:W2:Y:S03]  /*0310*/  LDC.64 R2, c[0x0][0x380] ;  /* 0x0000e000ff027b82 */ /* 0x000ea60000000a00 */
[C---:B------:R-:W-:Y:S02]  /*0320*/  VIMNMX.RELU R7, PT, PT, R25.reuse, R12, PT ;  /* 0x0000000c19077248 */ /* 0x040fe40003fe1100 */
[C-C-:B------:R-:W-:Y:S02]  /*0330*/  VIADDMNMX.RELU R9, R25.reuse, 0x3, R12.reuse, PT ;  /* 0x0000000319097846 */ /* 0x140fe4000380110c */
[----:B------:R-:W-:Y:S01]  /*0340*/  VIADDMNMX.RELU R11, R25, 0x6, R12, PT ;  /* 0x00000006190b7846 */ /* 0x000fe2000380110c */
[----:B0-----:R-:W-:-:S02]  /*0350*/  IMAD R7, R18, UR12, R7 ;  /* 0x0000000c12077c24 */ /* 0x001fc4000f8e0207 */
[----:B------:R-:W-:Y:S01]  /*0360*/  IMAD R9, R18, UR12, R9 ;  /* 0x0000000c12097c24 */ /* 0x000fe2000f8e0209 */
[----:B-1----:R-:W-:-:S04]  /*0370*/  LEA R4, P0, R8, R4, 0x2 ;  /* 0x0000000408047211 */ /* 0x002fc800078010ff */
[----:B------:R-:W-:Y:S01]  /*0380*/  LEA.HI.X R5, R8, R5, R10, 0x2, P0 ;  /* 0x0000000508057211 */ /* 0x000fe200000f140a */
[----:B--2---:R-:W-:-:S04]  /*0390*/  IMAD.WIDE R6, R7, 0x4, R2 ;  /* 0x0000000407067825 */ /* 0x004fc800078e0202 */
[----:B------:R-:W2:Y:S01]  /*03a0*/  LDG.E R23, desc[UR10][R4.64+-0x4] ;  /* 0xfffffc0a04177981 */ /* 0x000ea2000c1e1900 */
[----:B------:R-:W-:-:S03]  /*03b0*/  IMAD.WIDE R8, R9, 0x4, R2 ;  /* 0x0000000409087825 */ /* 0x000fc600078e0202 */
[----:B------:R-:W3:Y:S01]  /*03c0*/  LDG.E R29, desc[UR10][R4.64+-0x8] ;  /* 0xfffff80a041d7981 */ /* 0x000ee2000c1e1900 */
[----:B------:R-:W-:-:S03]  /*03d0*/  IMAD R11, R18, UR12, R11 ;  /* 0x0000000c120b7c24 */ /* 0x000fc6000f8e020b */
[----:B------:R0:W2:Y:S01]  /*03e0*/  LDG.E R7, desc[UR10][R6.64] ;  /* 0x0000000a06077981 */ /* 0x0000a2000c1e1900 */
[----:B------:R-:W-:-:S03]  /*03f0*/  IMAD.WIDE R10, R11, 0x4, R2 ;  /* 0x000000040b0a7825 */ /* 0x000fc600078e0202 */
[----:B------:R1:W3:Y:S04]  /*0400*/  LDG.E R8, desc[UR10][R8.64] ;  /* 0x0000000a08087981 */ /* 0x0002e8000c1e1900 */
[----:B------:R-:W4:Y:S04]  /*0410*/  LDG.E R27, desc[UR10][R4.64+-0xc] ;  /* 0xfffff40a041b7981 */ /* 0x000f28000c1e1900 */
[----:B------:R5:W4:Y:S01]  /*0420*/  LDG.E R10, desc[UR10][R10.64] ;  /* 0x0000000a0a0a7981 */ /* 0x000b22000c1e1900 */
[C-C-:B------:R-:W-:Y:S02]  /*0430*/  VIADDMNMX.RELU R24, R25.reuse, 0x9, R12.reuse, PT ;  /* 0x0000000919187846 */ /* 0x140fe4000380110c */
[----:B0-----:R-:W-:Y:S01]  /*0440*/  VIADDMNMX.RELU R6, R25, 0xc, R12, PT ;  /* 0x0000000c19067846 */ /* 0x001fe2000380110c */
[----:B------:R-:W4:Y:S02]  /*0450*/  LDG.E R26, desc[UR10][R4.64+-0x20] ;  /* 0xffffe00a041a7981 */ /* 0x000f24000c1e1900 */
[----:B------:R-:W-:-:S02]  /*0460*/  IMAD R24, R18, UR12, R24 ;  /* 0x0000000c12187c24 */ /* 0x000fc4000f8e0218 */
[----:B-1----:R-:W-:Y:S01]  /*0470*/  IMAD R9, R18, UR12, R6 ;  /* 0x0000000c12097c24 */ /* 0x002fe2000f8e0206 */
[----:B-----5:R-:W-:-:S05]  /*0480*/  VIADDMNMX.RELU R11, R25, 0x12, R12, PT ;  /* 0x00000012190b7846 */ /* 0x020fca000380110c */
[----:B------:R-:W-:Y:S02]  /*0490*/  IMAD R11, R18, UR12, R11 ;  /* 0x0000000c120b7c24 */ /* 0x000fe4000f8e020b */
[----:B--2---:R-:W-:Y:S02]  /*04a0*/  IMAD R7, R23, R7, R22 ;  /* 0x0000000717077224 */ /* 0x004fe400078e0216 */
[----:B------:R-:W-:Y:S02]  /*04b0*/  IMAD.WIDE R22, R24, 0x4, R2 ;  /* 0x0000000418167825 */ /* 0x000fe400078e0202 */
[----:B------:R-:W2:Y:S02]  /*04c0*/  LDG.E R24, desc[UR10][R4.64+-0x10] ;  /* 0xfffff00a04187981 */ /* 0x000ea4000c1e1900 */
[----:B---3--:R-:W-:Y:S01]  /*04d0*/  IMAD R7, R29, R8, R7 ;  /* 0x000000081d077224 */ /* 0x008fe200078e0207 */
[----:B------:R-:W-:Y:S01]  /*04e0*/  VIADDMNMX.RELU R29, R25, 0xf, R12, PT ;  /* 0x0000000f191d7846 */ /* 0x000fe2000380110c */
[----:B------:R-:W-:Y:S01]  /*04f0*/  IMAD.WIDE R8, R9, 0x4, R2 ;  /* 0x0000000409087825 */ /* 0x000fe200078e0202 */
[----:B------:R-:W2:Y:S03]  /*0500*/  LDG.E R22, desc[UR10][R22.64] ;  /* 0x0000000a16167981 */ /* 0x000ea6000c1e1900 */
[----:B----4-:R-:W-:-:S02]  /*0510*/  IMAD R27, R27, R10, R7 ;  /* 0x0000000a1b1b7224 */ /* 0x010fc400078e0207 */
[C---:B------:R-:W-:Y:S01]  /*0520*/  IMAD R7, R18.reuse, UR12, R29 ;  /* 0x0000000c12077c24 */ /* 0x040fe2000f8e021d */
[----:B------:R-:W-:Y:S01]  /*0530*/  VIADDMNMX.RELU R25, R25, 0x15, R12, PT ;  /* 0x0000001519197846 */ /* 0x000fe2000380110c */
[----:B------:R-:W3:Y:S02]  /*0540*/  LDG.E R8, desc[UR10][R8.64] ;  /* 0x0000000a08087981 */ /* 0x000ee4000c1e1900 */
[----:B------:R-:W-:Y:S02]  /*0550*/  IMAD.WIDE R6, R7, 0x4, R2 ;  /* 0x0000000407067825 */ /* 0x000fe400078e0202 */
[----:B------:R-:W3:Y:S02]  /*0560*/  LDG.E R23, desc[UR10][R4.64+-0x14] ;  /* 0xffffec0a04177981 */ /* 0x000ee4000c1e1900 */
[----:B------:R-:W-:Y:S02]  /*0570*/  IMAD R29, R18, UR12, R25 ;  /* 0x0000000c121d7c24 */ /* 0x000fe4000f8e0219 */
[--C-:B------:R-:W-:Y:S01]  /*0580*/  IMAD.WIDE R10, R11, 0x4, R2.reuse ;  /* 0x000000040b0a7825 */ /* 0x100fe200078e0202 */
[----:B------:R-:W4:Y:S04]  /*0590*/  LDG.E R6, desc[UR10][R6.64] ;  /* 0x0000000a06067981 */ /* 0x000f28000c1e1900 */
[----:B------:R-:W4:Y:S01]  /*05a0*/  LDG.E R25, desc[UR10][R4.64+-0x18] ;  /* 0xffffe80a04197981 */ /* 0x000f22000c1e1900 */
[----:B------:R-:W-:-:S03]  /*05b0*/  IMAD.WIDE R2, R29, 0x4, R2 ;  /* 0x000000041d027825 */ /* 0x000fc600078e0202 */
[----:B------:R-:W5:Y:S04]  /*05c0*/  LDG.E R10, desc[UR10][R10.64] ;  /* 0x0000000a0a0a7981 */ /* 0x000f68000c1e1900 */
[----:B------:R-:W5:Y:S04]  /*05d0*/  LDG.E R29, desc[UR10][R4.64+-0x1c] ;  /* 0xffffe40a041d7981 */ /* 0x000f68000c1e1900 */
[----:B------:R-:W5:Y:S01]  /*05e0*/  LDG.E R3, desc[UR10][R2.64] ;  /* 0x0000000a02037981 */ /* 0x000f62000c1e1900 */
[----:B------:R-:W-:-:S04]  /*05f0*/  UIADD3 UR4, UPT, UPT, UR4, 0x8, URZ ;  /* 0x0000000804047890 */ /* 0x000fc8000fffe0ff */
[----:B------:R-:W-:Y:S01]  /*0600*/  UISETP.NE.AND UP1, UPT, UR4, UR5, UPT ;  /* 0x000000050400728c */ /* 0x000fe2000bf25270 */
[----:B------:R-:W-:Y:S01]  /*0610*/  IADD3 R20, PT, PT, R20, -0x8, RZ ;  /* 0xfffffff814147810 */ /* 0x000fe20007ffe0ff */
[----:B--2---:R-:W-:-:S04]  /*0620*/  IMAD R22, R24, R22, R27 ;  /* 0x0000001618167224 */ /* 0x004fc800078e021b */
[----:B---3--:R-:W-:-:S04]  /*0630*/  IMAD R8, R23, R8, R22 ;  /* 0x0000000817087224 */ /* 0x008fc800078e0216 */
[----:B----4-:R-:W-:-:S04]  /*0640*/  IMAD R8, R25, R6, R8 ;  /* 0x0000000619087224 */ /* 0x010fc800078e0208 */
[----:B-----5:R-:W-:-:S04]  /*0650*/  IMAD R8, R29, R10, R8 ;  /* 0x0000000a1d087224 */ /* 0x020fc800078e0208 */
[----:B------:R-:W-:Y:S01]  /*0660*/  IMAD R22, R26, R3, R8 ;  /* 0x000000031a167224 */ /* 0x000fe200078e0208 */
[----:B------:R-:W-:Y:S06]  /*0670*/  BRA.U UP1, `(.L_x_2) ;  /* 0xfffffffd01107547 */ /* 0x000fec000b83ffff */
.L_x_1:
[----:B------:R-:W-:Y:S01]  /*0680*/  IMAD.MOV.U32 R21, RZ, RZ, R17 ;  /* 0x000000ffff157224 */ /* 0x000fe200078e0011 */
[----:B------:R-:W-:Y:S01]  /*0690*/  MOV R17, R16 ;  /* 0x0000001000117202 */ /* 0x000fe20000000f00 */
[----:B------:R-:W-:Y:S06]  /*06a0*/  BRA.U !UP0, `(.L_x_3) ;  /* 0x00000005084c7547 */ /* 0x000fec000b800000 */
[----:B------:R-:W-:Y:S02]  /*06b0*/  UIADD3 UR4, UPT, UPT, UR7, -0x1, URZ ;  /* 0xffffffff07047890 */ /* 0x000fe4000fffe0ff */
[----:B------:R-:W-:Y:S02]  /*06c0*/  UISETP.NE.AND UP1, UPT, UR8, URZ, UPT ;  /* 0x000000ff0800728c */ /* 0x000fe4000bf25270 */
[----:B------:R-:W-:-:S09]  /*06d0*/  UISETP.GE.U32.AND UP0, UPT, UR4, 0x3, UPT ;  /* 0x000000030400788c */ /* 0x000fd2000bf06070 */
[----:B------:R-:W-:Y:S05]  /*06e0*/  BRA.U !UP0, `(.L_x_4) ;  /* 0x00000001088c7547 */ /* 0x000fea000b800000 */
[----:B------:R-:W0:Y:S01]  /*06f0*/  LDC.64 R2, c[0x0][0x390] ;  /* 0x0000e400ff027b82 */ /* 0x000e220000000a00 */
[----:B------:R-:W1:Y:S01]  /*0700*/  LDCU UR4, c[0x0][0x398] ;  /* 0x00007300ff0477ac */ /* 0x000e620008000800 */
[C---:B------:R-:W-:Y:S02]  /*0710*/  IADD3 R6, PT, PT, -R20.reuse, UR6, RZ ;  /* 0x0000000614067c10 */ /* 0x040fe4000fffe1ff */
[----:B------:R-:W-:Y:S02]  /*0720*/  SHF.R.S32.HI R11, RZ, 0x1f, R19 ;  /* 0x0000001fff0b7819 */ /* 0x000fe40000011413 */
[----:B------:R-:W-:Y:S01]  /*0730*/  IADD3 R8, P0, PT, R20, R19, RZ ;  /* 0x0000001314087210 */ /* 0x000fe20007f1e0ff */
[----:B------:R-:W-:Y:S01]  /*0740*/  IMAD R9, R6, 0x3, R15 ;  /* 0x0000000306097824 */ /* 0x000fe200078e020f */
[----:B------:R-:W2:Y:S02]  /*0750*/  LDC.64 R4, c[0x0][0x380] ;  /* 0x0000e000ff047b82 */ /* 0x000ea40000000a00 */
[----:B------:R-:W-:-:S02]  /*0760*/  LEA.HI.X.SX32 R10, R20, R11, 0x1, P0 ;  /* 0x0000000b140a7211 */ /* 0x000fc400000f0eff */
[C---:B------:R-:W-:Y:S02]  /*0770*/  VIMNMX.RELU R7, PT, PT, R9.reuse, R12, PT ;  /* 0x0000000c09077248 */ /* 0x040fe40003fe1100 */
[C-C-:B------:R-:W-:Y:S02]  /*0780*/  VIADDMNMX.RELU R11, R9.reuse, 0x3, R12.reuse, PT ;  /* 0x00000003090b7846 */ /* 0x140fe4000380110c */
[C-C-:B------:R-:W-:Y:S01]  /*0790*/  VIADDMNMX.RELU R23, R9.reuse, 0x6, R12.reuse, PT ;  /* 0x0000000609177846 */ /* 0x140fe2000380110c */
[C---:B-1----:R-:W-:Y:S02]  /*07a0*/  IMAD R7, R18.reuse, UR4, R7 ;  /* 0x0000000412077c24 */ /* 0x042fe4000f8e0207 */
[----:B------:R-:W-:Y:S01]  /*07b0*/  IMAD R11, R18, UR4, R11 ;  /* 0x00000004120b7c24 */ /* 0x000fe2000f8e020b */
[----:B0-----:R-:W-:Y:S01]  /*07c0*/  LEA R2, P0, R8, R2, 0x2 ;  /* 0x0000000208027211 */ /* 0x001fe200078010ff */
[----:B------:R-:W-:Y:S01]  /*07d0*/  IMAD R23, R18, UR4, R23 ;  /* 0x0000000412177c24 */ /* 0x000fe2000f8e0217 */
[----:B------:R-:W-:-:S02]  /*07e0*/  VIADDMNMX.RELU R25, R9, 0x9, R12, PT ;  /* 0x0000000909197846 */ /* 0x000fc4000380110c */
[----:B------:R-:W-:Y:S01]  /*07f0*/  LEA.HI.X R3, R8, R3, R10, 0x2, P0 ;  /* 0x0000000308037211 */ /* 0x000fe200000f140a */
[----:B--2---:R-:W-:-:S04]  /*0800*/  IMAD.WIDE R6, R7, 0x4, R4 ;  /* 0x0000000407067825 */ /* 0x004fc800078e0204 */
[----:B------:R-:W2:Y:S01]  /*0810*/  LDG.E R16, desc[UR10][R2.64+-0x4] ;  /* 0xfffffc0a02107981 */ /* 0x000ea2000c1e1900 */
[----:B------:R-:W-:-:S03]  /*0820*/  IMAD.WIDE R8, R11, 0x4, R4 ;  /* 0x000000040b087825 */ /* 0x000fc600078e0204 */
[----:B------:R-:W3:Y:S04]  /*0830*/  LDG.E R24, desc[UR10][R2.64+-0x8] ;  /* 0xfffff80a02187981 */ /* 0x000ee8000c1e1900 */
[----:B------:R-:W2:Y:S01]  /*0840*/  LDG.E R7, desc[UR10][R6.64] ;  /* 0x0000000a06077981 */ /* 0x000ea2000c1e1900 */
[----:B------:R-:W-:Y:S02]  /*0850*/  IMAD R25, R18, UR4, R25 ;  /* 0x0000000412197c24 */ /* 0x000fe4000f8e0219 */
[--C-:B------:R-:W-:Y:S01]  /*0860*/  IMAD.WIDE R10, R23, 0x4, R4.reuse ;  /* 0x00000004170a7825 */ /* 0x100fe200078e0204 */
[----:B------:R-:W3:Y:S03]  /*0870*/  LDG.E R8, desc[UR10][R8.64] ;  /* 0x0000000a08087981 */ /* 0x000ee6000c1e1900 */
[----:B------:R-:W-:Y:S01]  /*0880*/  IMAD.WIDE R4, R25, 0x4, R4 ;  /* 0x0000000419047825 */ /* 0x000fe200078e0204 */
[----:B------:R-:W4:Y:S04]  /*0890*/  LDG.E R23, desc[UR10][R2.64+-0x10] ;  /* 0xfffff00a02177981 */ /* 0x000f28000c1e1900 */
[----:B------:R-:W5:Y:S04]  /*08a0*/  LDG.E R10, desc[UR10][R10.64] ;  /* 0x0000000a0a0a7981 */ /* 0x000f68000c1e1900 */
[----:B------:R-:W5:Y:S04]  /*08b0*/  LDG.E R6, desc[UR10][R2.64+-0xc] ;  /* 0xfffff40a02067981 */ /* 0x000f68000c1e1900 */
[----:B------:R-:W4:Y:S01]  /*08c0*/  LDG.E R4, desc[UR10][R4.64] ;  /* 0x0000000a04047981 */ /* 0x000f22000c1e1900 */
[----:B------:R-:W-:Y:S01]  /*08d0*/  IADD3 R20, PT, PT, R20, -0x4, RZ ;  /* 0xfffffffc14147810 */ /* 0x000fe20007ffe0ff */
[----:B--2---:R-:W-:-:S04]  /*08e0*/  IMAD R7, R16, R7, R22 ;  /* 0x0000000710077224 */ /* 0x004fc800078e0216 */
[----:B---3--:R-:W-:-:S04]  /*08f0*/  IMAD R7, R24, R8, R7 ;  /* 0x0000000818077224 */ /* 0x008fc800078e0207 */
[----:B-----5:R-:W-:-:S04]  /*0900*/  IMAD R6, R6, R10, R7 ;  /* 0x0000000a06067224 */ /* 0x020fc800078e0207 */
[----:B----4-:R-:W-:-:S07]  /*0910*/  IMAD R22, R23, R4, R6 ;  /* 0x0000000417167224 */ /* 0x010fce00078e0206 */
.L_x_4:
[----:B------:R-:W-:Y:S05]  /*0920*/  BRA.U !UP1, `(.L_x_3) ;  /* 0x0000000109ac7547 */ /* 0x000fea000b800000 */
[----:B------:R-:W-:Y:S02]  /*0930*/  UISETP.NE.AND UP0, UPT, UR8, 0x1, UPT ;  /* 0x000000010800788c */ /* 0x000fe4000bf05270 */
[----:B------:R-:W-:-:S07]  /*0940*/  ULOP3.LUT UP1, URZ, UR9, 0x1, URZ, 0xc0, !UPT ;  /* 0x0000000109ff7892 */ /* 0x000fce000f82c0ff */
[----:B------:R-:W-:Y:S05]  /*0950*/  BRA.U !UP0, `(.L_x_5) ;  /* 0x00000001085c7547 */ /* 0x000fea000b800000 */
[----:B------:R-:W0:Y:S01]  /*0960*/  LDC.64 R2, c[0x0][0x390] ;  /* 0x0000e400ff027b82 */ /* 0x000e220000000a00 */
[----:B------:R-:W1:Y:S01]  /*0970*/  LDCU UR4, c[0x0][0x398] ;  /* 0x00007300ff0477ac */ /* 0x000e620008000800 */
[----:B------:R-:W-:Y:S02]  /*0980*/  IADD3 R6, PT, PT, -R20, UR6, RZ ;  /* 0x0000000614067c10 */ /* 0x000fe4000fffe1ff */
[----:B------:R-:W-:-:S03]  /*0990*/  SHF.R.S32.HI R11, RZ, 0x1f, R19 ;  /* 0x0000001fff0b7819 */ /* 0x000fc60000011413 */
[----:B------:R-:W-:Y:S01]  /*09a0*/  IMAD R7, R6, 0x3, R15 ;  /* 0x0000000306077824 */ /* 0x000fe200078e020f */
[----:B------:R-:W2:Y:S01]  /*09b0*/  LDC.64 R4, c[0x0][0x380] ;  /* 0x0000e000ff047b82 */ /* 0x000ea20000000a00 */
[----:B------:R-:W-:-:S03]  /*09c0*/  IADD3 R6, P0, PT, R20, R19, RZ ;  /* 0x0000001314067210 */ /* 0x000fc60007f1e0ff */
[C---:B------:R-:W-:Y:S02]  /*09d0*/  VIMNMX.RELU R9, PT, PT, R7.reuse, R12, PT ;  /* 0x0000000c07097248 */ /* 0x040fe40003fe1100 */
[----:B------:R-:W-:Y:S02]  /*09e0*/  LEA.HI.X.SX32 R11, R20, R11, 0x1, P0 ;  /* 0x0000000b140b7211 */ /* 0x000fe400000f0eff */
[----:B------:R-:W-:Y:S01]  /*09f0*/  VIADDMNMX.RELU R23, R7, 0x3, R12, PT ;  /* 0x0000000307177846 */ /* 0x000fe2000380110c */
[----:B-1----:R-:W-:-:S04]  /*0a00*/  IMAD R7, R18, UR4, R9 ;  /* 0x0000000412077c24 */ /* 0x002fc8000f8e0209 */
[----:B------:R-:W-:Y:S01]  /*0a10*/  IMAD R23, R18, UR4, R23 ;  /* 0x0000000412177c24 */ /* 0x000fe2000f8e0217 */
[----:B0-----:R-:W-:-:S04]  /*0a20*/  LEA R2, P0, R6, R2, 0x2 ;  /* 0x0000000206027211 */ /* 0x001fc800078010ff */
[----:B------:R-:W-:Y:S01]  /*0a30*/  LEA.HI.X R3, R6, R3, R11, 0x2, P0 ;  /* 0x0000000306037211 */ /* 0x000fe200000f140b */
[----:B--2---:R-:W-:-:S04]  /*0a40*/  IMAD.WIDE R6, R7, 0x4, R4 ;  /* 0x0000000407067825 */ /* 0x004fc800078e0204 */
[----:B------:R-:W2:Y:S01]  /*0a50*/  LDG.E R9, desc[UR10][R2.64+-0x4] ;  /* 0xfffffc0a02097981 */ /* 0x000ea2000c1e1900 */
[----:B------:R-:W-:-:S03]  /*0a60*/  IMAD.WIDE R4, R23, 0x4, R4 ;  /* 0x0000000417047825 */ /* 0x000fc600078e0204 */
[----:B------:R-:W3:Y:S04]  /*0a70*/  LDG.E R8, desc[UR10][R2.64+-0x8] ;  /* 0xfffff80a02087981 */ /* 0x000ee8000c1e1900 */
[----:B------:R-:W2:Y:S04]  /*0a80*/  LDG.E R6, desc[UR10][R6.64] ;  /* 0x0000000a06067981 */ /* 0x000ea8000c1e1900 */
[----:B------:R-:W3:Y:S01]  /*0a90*/  LDG.E R4, desc[UR10][R4.64] ;  /* 0x0000000a04047981 */ /* 0x000ee2000c1e1900 */
[----:B------:R-:W-:Y:S02]  /*0aa0*/  VIADD R20, R20, 0xfffffffe ;  /* 0xfffffffe14147836 */ /* 0x000fe40000000000 */
[----:B--2---:R-:W-:-:S04]  /*0ab0*/  IMAD R9, R9, R6, R22 ;  /* 0x0000000609097224 */ /* 0x004fc800078e0216 */
[----:B---3--:R-:W-:-:S07]  /*0ac0*/  IMAD R22, R8, R4, R9 ;  /* 0x0000000408167224 */ /* 0x008fce00078e0209 */
.L_x_5:
[----:B------:R-:W-:Y:S05]  /*0ad0*/  BRA.U !UP1, `(.L_x_3) ;  /* 0x0000000109407547 */ /* 0x000fea000b800000 */
[----:B------:R-:W0:Y:S01]  /*0ae0*/  LDC.64 R4, c[0x0][0x390] ;  /* 0x0000e400ff047b82 */ /* 0x000e220000000a00 */
[----:B------:R-:W1:Y:S01]  /*0af0*/  LDCU UR4, c[0x0][0x398] ;  /* 0x00007300ff0477ac */ /* 0x000e620008000800 */
[----:B------:R-:W-:Y:S02]  /*0b00*/  IADD3 R6, PT, PT, -R20, UR6, RZ ;  /* 0x0000000614067c10 */ /* 0x000fe4000fffe1ff */
[----:B------:R-:W-:Y:S02]  /*0b10*/  SHF.R.S32.HI R9, RZ, 0x1f, R19 ;  /* 0x0000001fff097819 */ /* 0x000fe40000011413 */
[----:B------:R-:W-:Y:S01]  /*0b20*/  IADD3 R19, P0, PT, R19, R20, RZ ;  /* 0x0000001413137210 */ /* 0x000fe20007f1e0ff */
[----:B------:R-:W-:Y:S01]  /*0b30*/  IMAD R7, R6, 0x3, R15 ;  /* 0x0000000306077824 */ /* 0x000fe200078e020f */
[----:B------:R-:W2:Y:S02]  /*0b40*/  LDC.64 R2, c[0x0][0x380] ;  /* 0x0000e000ff027b82 */ /* 0x000ea40000000a00 */
[----:B------:R-:W-:-:S02]  /*0b50*/  LEA.HI.X.SX32 R20, R20, R9, 0x1, P0 ;  /* 0x0000000914147211 */ /* 0x000fc400000f0eff */
[----:B------:R-:W-:-:S05]  /*0b60*/  VIMNMX.RELU R7, PT, PT, R7, R12, PT ;  /* 0x0000000c07077248 */ /* 0x000fca0003fe1100 */
[----:B-1----:R-:W-:Y:S01]  /*0b70*/  IMAD R7, R18, UR4, R7 ;  /* 0x0000000412077c24 */ /* 0x002fe2000f8e0207 */
[----:B0-----:R-:W-:-:S04]  /*0b80*/  LEA R4, P0, R19, R4, 0x2 ;  /* 0x0000000413047211 */ /* 0x001fc800078010ff */
[----:B------:R-:W-:Y:S01]  /*0b90*/  LEA.HI.X R5, R19, R5, R20, 0x2, P0 ;  /* 0x0000000513057211 */ /* 0x000fe200000f1414 */
[----:B--2---:R-:W-:-:S05]  /*0ba0*/  IMAD.WIDE R2, R7, 0x4, R2 ;  /* 0x0000000407027825 */ /* 0x004fca00078e0202 */
[----:B------:R-:W2:Y:S04]  /*0bb0*/  LDG.E R5, desc[UR10][R4.64+-0x4] ;  /* 0xfffffc0a04057981 */ /* 0x000ea8000c1e1900 */
[----:B------:R-:W2:Y:S02]  /*0bc0*/  LDG.E R2, desc[UR10][R2.64] ;  /* 0x0000000a02027981 */ /* 0x000ea4000c1e1900 */
[----:B--2---:R-:W-:-:S07]  /*0bd0*/  IMAD R22, R5, R2, R22 ;  /* 0x0000000205167224 */ /* 0x004fce00078e0216 */
.L_x_3:
[----:B------:R-:W-:-:S13]  /*0be0*/  ISETP.GE.U32.AND P0, PT, R21, 0x2, PT ;  /* 0x000000021500780c */ /* 0x000fda0003f06070 */
[----:B------:R-:W-:Y:S05]  /*0bf0*/  @P0 BRA `(.L_x_6) ;  /* 0xfffffff400780947 */ /* 0x000fea000383ffff */
.L_x_0:
[----:B------:R-:W0:Y:S01]  /*0c00*/  LDC R9, c[0x0][0x3a4] ;  /* 0x0000e900ff097b82 */ /* 0x000e220000000800 */
[----:B------:R-:W1:Y:S02]  /*0c10*/  LDCU UR4, c[0x0][0x398] ;  /* 0x00007300ff0477ac */ /* 0x000e640008000800 */
[----:B-1----:R-:W-:Y:S01]  /*0c20*/  IMAD R13, R0, UR4, R13 ;  /* 0x00000004000d7c24 */ /* 0x002fe2000f8e020d */
[----:B0-----:R-:W-:-:S04]  /*0c30*/  IABS R7, R9 ;  /* 0x0000000900077213 */ /* 0x001fc80000000000 */
[----:B------:R-:W0:Y:S08]  /*0c40*/  I2F.RP R4, R7 ;  /* 0x0000000700047306 */ /* 0x000e300000209400 */
[----:B0-----:R-:W0:Y:S02]  /*0c50*/  MUFU.RCP R4, R4 ;  /* 0x0000000400047308 */ /* 0x001e240000001000 */
[----:B0-----:R-:W-:-:S06]  /*0c60*/  IADD3 R2, PT, PT, R4, 0xffffffe, RZ ;  /* 0x0ffffffe04027810 */ /* 0x001fcc0007ffe0ff */
[----:B------:R0:W1:Y:S02]  /*0c70*/  F2I.FTZ.U32.TRUNC.NTZ R3, R2 ;  /* 0x0000000200037305 */ /* 0x000064000021f000 */
[----:B0-----:R-:W-:Y:S01]  /*0c80*/  IMAD.MOV.U32 R2, RZ, RZ, RZ ;  /* 0x000000ffff027224 */ /* 0x001fe200078e00ff */
[----:B-1----:R-:W-:-:S05]  /*0c90*/  IADD3 R6, PT, PT, RZ, -R3, RZ ;  /* 0x80000003ff067210 */ /* 0x002fca0007ffe0ff */
[----:B------:R-:W-:Y:S01]  /*0ca0*/  IMAD R5, R6, R7, RZ ;  /* 0x0000000706057224 */ /* 0x000fe200078e02ff */
[----:B------:R-:W-:Y:S02]  /*0cb0*/  IABS R6, R22 ;  /* 0x0000001600067213 */ /* 0x000fe40000000000 */
[----:B------:R-:W-:Y:S01]  /*0cc0*/  LOP3.LUT R22, R22, R9, RZ, 0x3c, !PT ;  /* 0x0000000916167212 */ /* 0x000fe200078e3cff */
[----:B------:R-:W-:-:S03]  /*0cd0*/  IMAD.HI.U32 R3, R3, R5, R2 ;  /* 0x0000000503037227 */ /* 0x000fc600078e0002 */
[----:B------:R-:W-:-:S03]  /*0ce0*/  ISETP.GE.AND P1, PT, R22, RZ, PT ;  /* 0x000000ff1600720c */ /* 0x000fc60003f26270 */
[----:B------:R-:W-:Y:S02]  /*0cf0*/  IMAD.HI.U32 R5, R3, R6, RZ ;  /* 0x0000000603057227 */ /* 0x000fe400078e00ff */
[----:B------:R-:W0:Y:S03]  /*0d00*/  LDC.64 R2, c[0x0][0x388] ;  /* 0x0000e200ff027b82 */ /* 0x000e260000000a00 */
[----:B------:R-:W-:-:S05]  /*0d10*/  IADD3 R4, PT, PT, -R5, RZ, RZ ;  /* 0x000000ff05047210 */ /* 0x000fca0007ffe1ff */
[----:B------:R-:W-:-:S05]  /*0d20*/  IMAD R4, R7, R4, R6 ;  /* 0x0000000407047224 */ /* 0x000fca00078e0206 */
[----:B------:R-:W-:Y:S01]  /*0d30*/  ISETP.GT.U32.AND P2, PT, R7, R4, PT ;  /* 0x000000040700720c */ /* 0x000fe20003f44070 */
[----:B0-----:R-:W-:-:S12]  /*0d40*/  IMAD.WIDE R2, R13, 0x4, R2 ;  /* 0x000000040d027825 */ /* 0x001fd800078e0202 */
[-C--:B------:R-:W-:Y:S01]  /*0d50*/  @!P2 IADD3 R4, PT, PT, R4, -R7.reuse, RZ ;  /* 0x800000070404a210 */ /* 0x080fe20007ffe0ff */
[----:B------:R-:W-:Y:S01]  /*0d60*/  @!P2 VIADD R5, R5, 0x1 ;  /* 0x000000010505a836 */ /* 0x000fe20000000000 */
[----:B------:R-:W-:Y:S02]  /*0d70*/  ISETP.NE.AND P2, PT, R9, RZ, PT ;  /* 0x000000ff0900720c */ /* 0x000fe40003f45270 */
[----:B------:R-:W-:-:S13]  /*0d80*/  ISETP.GE.U32.AND P0, PT, R4, R7, PT ;  /* 0x000000070400720c */ /* 0x000fda0003f06070 */
[----:B------:R-:W-:-:S04]  /*0d90*/  @P0 IADD3 R5, PT, PT, R5, 0x1, RZ ;  /* 0x0000000105050810 */ /* 0x000fc80007ffe0ff */
[----:B------:R-:W-:Y:S02]  /*0da0*/  @!P1 IADD3 R5, PT, PT, -R5, RZ, RZ ;  /* 0x000000ff05059210 */ /* 0x000fe40007ffe1ff */
[----:B------:R-:W-:-:S05]  /*0db0*/  @!P2 LOP3.LUT R5, RZ, R9, RZ, 0x33, !PT ;  /* 0x00000009ff05a212 */ /* 0x000fca00078e33ff */
[----:B------:R-:W-:Y:S01]  /*0dc0*/  STG.E desc[UR10][R2.64], R5 ;  /* 0x0000000502007986 */ /* 0x000fe2000c10190a */
[----:B------:R-:W-:Y:S05]  /*0dd0*/  EXIT ;  /* 0x000000000000794d */ /* 0x000fea0003800000 */
.L_x_7:
[----:B------:R-:W-:-:S00]  /*0de0*/  BRA `(.L_x_7) ;  /* 0xfffffffc00fc7947 */ /* 0x000fc0000383ffff */
[----:B------:R-:W-:-:S00]  /*0df0*/  NOP ;  /* 0x0000000000007918 */ /* 0x000fc00000000000 */
        /* <DEDUP_REMOVED lines=8> */
.L_x_8:


//--------------------- .nv.shared.reserved.0     --------------------------
	.section	.nv.shared.reserved.0,"aw",@nobits
	.weak		__nv_reservedSMEM_offset_0_alias
	.size		__nv_reservedSMEM_offset_0_alias, 0, 64
	.other		__nv_reservedSMEM_offset_0_alias,@"STO_CUDA_RESERVED_SHARED STV_DEFAULT"
__nv_reservedSMEM_offset_0_alias:
	.zero		0
	.zero		64


//--------------------- .nv.constant0._Z8smoothenPiS_S_iiii --------------------------
	.section	.nv.constant0._Z8smoothenPiS_S_iiii,"a",@progbits
	.sectionflags	@""
	.align	4
.nv.constant0._Z8smoothenPiS_S_iiii:
	.zero		936


//--------------------- SYMBOLS --------------------------

	.type		.nv.reservedSmem.offset0,@object
	.size		.nv.reservedSmem.offset0,0x4
